//
// Generated by NVIDIA NVVM Compiler
//
// Compiler Build ID: CL-36424714
// Cuda compilation tools, release 13.0, V13.0.88
// Based on NVVM 20.0.0
//

.version 9.0
.target sm_100
.address_size 64

	// .globl	_Z9gpu_addV1PfS_S_i

.visible .entry _Z9gpu_addV1PfS_S_i(
	.param .u64 .ptr .align 1 _Z9gpu_addV1PfS_S_i_param_0,
	.param .u64 .ptr .align 1 _Z9gpu_addV1PfS_S_i_param_1,
	.param .u64 .ptr .align 1 _Z9gpu_addV1PfS_S_i_param_2,
	.param .u32 _Z9gpu_addV1PfS_S_i_param_3
)
{
	.reg .pred 	%p<2>;
	.reg .b32 	%r<6>;
	.reg .b32 	%f<4>;
	.reg .b64 	%rd<11>;

	ld.param.u64 	%rd1, [_Z9gpu_addV1PfS_S_i_param_0];
	ld.param.u64 	%rd2, [_Z9gpu_addV1PfS_S_i_param_1];
	ld.param.u64 	%rd3, [_Z9gpu_addV1PfS_S_i_param_2];
	ld.param.u32 	%r2, [_Z9gpu_addV1PfS_S_i_param_3];
	mov.u32 	%r3, %tid.x;
	mov.u32 	%r4, %ntid.x;
	mov.u32 	%r5, %ctaid.x;
	mad.lo.s32 	%r1, %r4, %r5, %r3;
	setp.ge.s32 	%p1, %r1, %r2;
	@%p1 bra 	$L__BB0_2;
	cvta.to.global.u64 	%rd4, %rd1;
	cvta.to.global.u64 	%rd5, %rd2;
	cvta.to.global.u64 	%rd6, %rd3;
	mul.wide.s32 	%rd7, %r1, 4;
	add.s64 	%rd8, %rd4, %rd7;
	ld.global.f32 	%f1, [%rd8];
	add.s64 	%rd9, %rd5, %rd7;
	ld.global.f32 	%f2, [%rd9];
	add.f32 	%f3, %f1, %f2;
	add.s64 	%rd10, %rd6, %rd7;
	st.global.f32 	[%rd10], %f3;
$L__BB0_2:
	ret;

}
	// .globl	_Z9gpu_addV3PfS_S_i
.visible .entry _Z9gpu_addV3PfS_S_i(
	.param .u64 .ptr .align 1 _Z9gpu_addV3PfS_S_i_param_0,
	.param .u64 .ptr .align 1 _Z9gpu_addV3PfS_S_i_param_1,
	.param .u64 .ptr .align 1 _Z9gpu_addV3PfS_S_i_param_2,
	.param .u32 _Z9gpu_addV3PfS_S_i_param_3
)
{
	.reg .pred 	%p<2>;
	.reg .b32 	%r<7>;
	.reg .b32 	%f<13>;
	.reg .b64 	%rd<11>;

	ld.param.u64 	%rd1, [_Z9gpu_addV3PfS_S_i_param_0];
	ld.param.u64 	%rd2, [_Z9gpu_addV3PfS_S_i_param_1];
	ld.param.u64 	%rd3, [_Z9gpu_addV3PfS_S_i_param_2];
	ld.param.u32 	%r2, [_Z9gpu_addV3PfS_S_i_param_3];
	mov.u32 	%r3, %tid.x;
	mov.u32 	%r4, %ntid.x;
	mov.u32 	%r5, %ctaid.x;
	mad.lo.s32 	%r6, %r4, %r5, %r3;
	shl.b32 	%r1, %r6, 2;
	setp.ge.s32 	%p1, %r1, %r2;
	@%p1 bra 	$L__BB1_2;
	cvta.to.global.u64 	%rd4, %rd1;
	cvta.to.global.u64 	%rd5, %rd2;
	cvta.to.global.u64 	%rd6, %rd3;
	mul.wide.s32 	%rd7, %r1, 4;
	add.s64 	%rd8, %rd4, %rd7;
	ld.global.v4.f32 	{%f1, %f2, %f3, %f4}, [%rd8];
	add.s64 	%rd9, %rd5, %rd7;
	ld.global.v4.f32 	{%f5, %f6, %f7, %f8}, [%rd9];
	add.f32 	%f9, %f1, %f5;
	add.f32 	%f10, %f2, %f6;
	add.f32 	%f11, %f3, %f7;
	add.f32 	%f12, %f4, %f8;
	add.s64 	%rd10, %rd6, %rd7;
	st.global.v4.f32 	[%rd10], {%f9, %f10, %f11, %f12};
$L__BB1_2:
	ret;

}


// ===== COMPILED SASS (sm_100) =====

	.target	sm_100

	.elftype	@"ET_EXEC"


//--------------------- .note.nv.tkinfo           --------------------------
	.section	.note.nv.tkinfo,"",@"SHT_NOTE"
	.sectionflags	@"SHF_NOTE_NV_TKINFO"
	.tkinfo
        /*0018*/ 	.word	0x00000002
        /*0030*/ 	.string	""
        /*0030*/ 	.string	"ptxas"
        /*0030*/ 	.string	"Cuda compilation tools, release 13.0, V13.0.88"
        /*0030*/ 	.string	"Build cuda_13.0.r13.0/compiler.36424714_0"
        /*0030*/ 	.string	"-arch sm_100 -m 64 "



//--------------------- .note.nv.cuinfo           --------------------------
	.section	.note.nv.cuinfo,"",@"SHT_NOTE"
	.sectionflags	@"SHF_NOTE_NV_CUINFO"
        /*0018*/ 	.short	0x0002
        /*001a*/ 	.short	0x0064
        /*001c*/ 	.short	0x0082
	.zero		2


//--------------------- .nv.info                  --------------------------
	.section	.nv.info,"",@"SHT_CUDA_INFO"
	.align	4


	//----- nvinfo : EIATTR_REGCOUNT
	.align		4
        /*0000*/ 	.byte	0x04, 0x2f
        /*0002*/ 	.short	(.L_1 - .L_0)
	.align		4
.L_0:
        /*0004*/ 	.word	index@(_Z9gpu_addV1PfS_S_i)
        /*0008*/ 	.word	0x0000000c


	//----- nvinfo : EIATTR_FRAME_SIZE
	.align		4
.L_1:
        /*000c*/ 	.byte	0x04, 0x11
        /*000e*/ 	.short	(.L_3 - .L_2)
	.align		4
.L_2:
        /*0010*/ 	.word	index@(_Z9gpu_addV1PfS_S_i)
        /*0014*/ 	.word	0x00000000


	//----- nvinfo : EIATTR_REGCOUNT
	.align		4
.L_3:
        /*0018*/ 	.byte	0x04, 0x2f
        /*001a*/ 	.short	(.L_5 - .L_4)
	.align		4
.L_4:
        /*001c*/ 	.word	index@(_Z9gpu_addV3PfS_S_i)
        /*0020*/ 	.word	0x00000016


	//----- nvinfo : EIATTR_FRAME_SIZE
	.align		4
.L_5:
        /*0024*/ 	.byte	0x04, 0x11
        /*0026*/ 	.short	(.L_7 - .L_6)
	.align		4
.L_6:
        /*0028*/ 	.word	index@(_Z9gpu_addV3PfS_S_i)
        /*002c*/ 	.word	0x00000000


	//----- nvinfo : EIATTR_MIN_STACK_SIZE
	.align		4
.L_7:
        /*0030*/ 	.byte	0x04, 0x12
        /*0032*/ 	.short	(.L_9 - .L_8)
	.align		4
.L_8:
        /*0034*/ 	.word	index@(_Z9gpu_addV3PfS_S_i)
        /*0038*/ 	.word	0x00000000


	//----- nvinfo : EIATTR_MIN_STACK_SIZE
	.align		4
.L_9:
        /*003c*/ 	.byte	0x04, 0x12
        /*003e*/ 	.short	(.L_11 - .L_10)
	.align		4
.L_10:
        /*0040*/ 	.word	index@(_Z9gpu_addV1PfS_S_i)
        /*0044*/ 	.word	0x00000000
.L_11:


//--------------------- .nv.compat                --------------------------
	.section	.nv.compat,"",@"SHT_CUDA_COMPAT_INFO"
	.align	4
        /*0000*/ 	.byte	0x02, 0x09, 0x00, 0x00, 0x02, 0x02, 0x01, 0x00, 0x02, 0x05, 0x05, 0x00, 0x03, 0x07, 0x01, 0x01
        /*0010*/ 	.byte	0x02, 0x03, 0x00, 0x00, 0x02, 0x06, 0x01, 0x00, 0x04, 0x0b, 0x08, 0x00, 0x09, 0x00, 0x00, 0x00
        /*0020*/ 	.byte	0x00, 0x00, 0x00, 0x00


//--------------------- .nv.info._Z9gpu_addV3PfS_S_i --------------------------
	.section	.nv.info._Z9gpu_addV3PfS_S_i,"",@"SHT_CUDA_INFO"
	.sectionflags	@""
	.align	4


	//----- nvinfo : EIATTR_CUDA_API_VERSION
	.align		4
        /*0000*/ 	.byte	0x04, 0x37
        /*0002*/ 	.short	(.L_13 - .L_12)
.L_12:
        /*0004*/ 	.word	0x00000082


	//----- nvinfo : EIATTR_KPARAM_INFO
	.align		4
.L_13:
        /*0008*/ 	.byte	0x04, 0x17
        /*000a*/ 	.short	(.L_15 - .L_14)
.L_14:
        /*000c*/ 	.word	0x00000000
        /*0010*/ 	.short	0x0003
        /*0012*/ 	.short	0x0018
        /*0014*/ 	.byte	0x00, 0xf0, 0x11, 0x00


	//----- nvinfo : EIATTR_KPARAM_INFO
	.align		4
.L_15:
        /*0018*/ 	.byte	0x04, 0x17
        /*001a*/ 	.short	(.L_17 - .L_16)
.L_16:
        /*001c*/ 	.word	0x00000000
        /*0020*/ 	.short	0x0002
        /*0022*/ 	.short	0x0010
        /*0024*/ 	.byte	0x00, 0xf5, 0x21, 0x00


	//----- nvinfo : EIATTR_KPARAM_INFO
	.align		4
.L_17:
        /*0028*/ 	.byte	0x04, 0x17
        /*002a*/ 	.short	(.L_19 - .L_18)
.L_18:
        /*002c*/ 	.word	0x00000000
        /*0030*/ 	.short	0x0001
        /*0032*/ 	.short	0x0008
        /*0034*/ 	.byte	0x00, 0xf5, 0x21, 0x00


	//----- nvinfo : EIATTR_KPARAM_INFO
	.align		4
.L_19:
        /*0038*/ 	.byte	0x04, 0x17
        /*003a*/ 	.short	(.L_21 - .L_20)
.L_20:
        /*003c*/ 	.word	0x00000000
        /*0040*/ 	.short	0x0000
        /*0042*/ 	.short	0x0000
        /*0044*/ 	.byte	0x00, 0xf5, 0x21, 0x00


	//----- nvinfo : EIATTR_SPARSE_MMA_MASK
	.align		4
.L_21:
        /*0048*/ 	.byte	0x03, 0x50
        /*004a*/ 	.short	0x0000


	//----- nvinfo : EIATTR_MAXREG_COUNT
	.align		4
        /*004c*/ 	.byte	0x03, 0x1b
        /*004e*/ 	.short	0x00ff


	//----- nvinfo : EIATTR_MERCURY_ISA_VERSION
	.align		4
        /*0050*/ 	.byte	0x03, 0x5f
        /*0052*/ 	.short	0x0101


	//----- nvinfo : EIATTR_VRC_CTA_INIT_COUNT
	.align		4
        /*0054*/ 	.byte	0x02, 0x4a
	.zero		1
	.zero		1


	//----- nvinfo : EIATTR_EXIT_INSTR_OFFSETS
	.align		4
        /*0058*/ 	.byte	0x04, 0x1c
        /*005a*/ 	.short	(.L_23 - .L_22)


	//   ....[0]....
.L_22:
        /*005c*/ 	.word	0x00000080


	//   ....[1]....
        /*0060*/ 	.word	0x00000170


	//----- nvinfo : EIATTR_CBANK_PARAM_SIZE
	.align		4
.L_23:
        /*0064*/ 	.byte	0x03, 0x19
        /*0066*/ 	.short	0x001c


	//----- nvinfo : EIATTR_PARAM_CBANK
	.align		4
        /*0068*/ 	.byte	0x04, 0x0a
        /*006a*/ 	.short	(.L_25 - .L_24)
	.align		4
.L_24:
        /*006c*/ 	.word	index@(.nv.constant0._Z9gpu_addV3PfS_S_i)
        /*0070*/ 	.short	0x0380
        /*0072*/ 	.short	0x001c


	//----- nvinfo : EIATTR_SW_WAR
	.align		4
.L_25:
        /*0074*/ 	.byte	0x04, 0x36
        /*0076*/ 	.short	(.L_27 - .L_26)
.L_26:
        /*0078*/ 	.word	0x00000008
.L_27:


//--------------------- .nv.info._Z9gpu_addV1PfS_S_i --------------------------
	.section	.nv.info._Z9gpu_addV1PfS_S_i,"",@"SHT_CUDA_INFO"
	.sectionflags	@""
	.align	4


	//----- nvinfo : EIATTR_CUDA_API_VERSION
	.align		4
        /*0000*/ 	.byte	0x04, 0x37
        /*0002*/ 	.short	(.L_29 - .L_28)
.L_28:
        /*0004*/ 	.word	0x00000082


	//----- nvinfo : EIATTR_KPARAM_INFO
	.align		4
.L_29:
        /*0008*/ 	.byte	0x04, 0x17
        /*000a*/ 	.short	(.L_31 - .L_30)
.L_30:
        /*000c*/ 	.word	0x00000000
        /*0010*/ 	.short	0x0003
        /*0012*/ 	.short	0x0018
        /*0014*/ 	.byte	0x00, 0xf0, 0x11, 0x00


	//----- nvinfo : EIATTR_KPARAM_INFO
	.align		4
.L_31:
        /*0018*/ 	.byte	0x04, 0x17
        /*001a*/ 	.short	(.L_33 - .L_32)
.L_32:
        /*001c*/ 	.word	0x00000000
        /*0020*/ 	.short	0x0002
        /*0022*/ 	.short	0x0010
        /*0024*/ 	.byte	0x00, 0xf5, 0x21, 0x00


	//----- nvinfo : EIATTR_KPARAM_INFO
	.align		4
.L_33:
        /*0028*/ 	.byte	0x04, 0x17
        /*002a*/ 	.short	(.L_35 - .L_34)
.L_34:
        /*002c*/ 	.word	0x00000000
        /*0030*/ 	.short	0x0001
        /*0032*/ 	.short	0x0008
        /*0034*/ 	.byte	0x00, 0xf5, 0x21, 0x00


	//----- nvinfo : EIATTR_KPARAM_INFO
	.align		4
.L_35:
        /*0038*/ 	.byte	0x04, 0x17
        /*003a*/ 	.short	(.L_37 - .L_36)
.L_36:
        /*003c*/ 	.word	0x00000000
        /*0040*/ 	.short	0x0000
        /*0042*/ 	.short	0x0000
        /*0044*/ 	.byte	0x00, 0xf5, 0x21, 0x00


	//----- nvinfo : EIATTR_SPARSE_MMA_MASK
	.align		4
.L_37:
        /*0048*/ 	.byte	0x03, 0x50
        /*004a*/ 	.short	0x0000


	//----- nvinfo : EIATTR_MAXREG_COUNT
	.align		4
        /*004c*/ 	.byte	0x03, 0x1b
        /*004e*/ 	.short	0x00ff


	//----- nvinfo : EIATTR_MERCURY_ISA_VERSION
	.align		4
        /*0050*/ 	.byte	0x03, 0x5f
        /*0052*/ 	.short	0x0101


	//----- nvinfo : EIATTR_VRC_CTA_INIT_COUNT
	.align		4
        /*0054*/ 	.byte	0x02, 0x4a
	.zero		1
	.zero		1


	//----- nvinfo : EIATTR_EXIT_INSTR_OFFSETS
	.align		4
        /*0058*/ 	.byte	0x04, 0x1c
        /*005a*/ 	.short	(.L_39 - .L_38)


	//   ....[0]....
.L_38:
        /*005c*/ 	.word	0x00000070


	//   ....[1]....
        /*0060*/ 	.word	0x00000130


	//----- nvinfo : EIATTR_CBANK_PARAM_SIZE
	.align		4
.L_39:
        /*0064*/ 	.byte	0x03, 0x19
        /*0066*/ 	.short	0x001c


	//----- nvinfo : EIATTR_PARAM_CBANK
	.align		4
        /*0068*/ 	.byte	0x04, 0x0a
        /*006a*/ 	.short	(.L_41 - .L_40)
	.align		4
.L_40:
        /*006c*/ 	.word	index@(.nv.constant0._Z9gpu_addV1PfS_S_i)
        /*0070*/ 	.short	0x0380
        /*0072*/ 	.short	0x001c


	//----- nvinfo : EIATTR_SW_WAR
	.align		4
.L_41:
        /*0074*/ 	.byte	0x04, 0x36
        /*0076*/ 	.short	(.L_43 - .L_42)
.L_42:
        /*0078*/ 	.word	0x00000008
.L_43:


//--------------------- .nv.callgraph             --------------------------
	.section	.nv.callgraph,"",@"SHT_CUDA_CALLGRAPH"
	.align	4
	.sectionentsize	8
	.align		4
        /*0000*/ 	.word	0x00000000
	.align		4
        /*0004*/ 	.word	0xffffffff
	.align		4
        /*0008*/ 	.word	0x00000000
	.align		4
        /*000c*/ 	.word	0xfffffffe
	.align		4
        /*0010*/ 	.word	0x00000000
	.align		4
        /*0014*/ 	.word	0xfffffffd
	.align		4
        /*0018*/ 	.word	0x00000000
	.align		4
        /*001c*/ 	.word	0xfffffffc


//--------------------- .text._Z9gpu_addV3PfS_S_i --------------------------
	.section	.text._Z9gpu_addV3PfS_S_i,"ax",@progbits
	.align	128
        .global         _Z9gpu_addV3PfS_S_i
        .type           _Z9gpu_addV3PfS_S_i,@function
        .size           _Z9gpu_addV3PfS_S_i,(.L_x_2 - _Z9gpu_addV3PfS_S_i)
        .other          _Z9gpu_addV3PfS_S_i,@"STO_CUDA_ENTRY STV_DEFAULT"
_Z9gpu_addV3PfS_S_i:
.text._Z9gpu_addV3PfS_S_i:
[----:B------:R-:W-:Y:S01]  /*0000*/  LDC R1, c[0x0][0x37c] ;  /* 0x0000df00ff017b82 */ /* 0x000fe20000000800 */
[----:B------:R-:W0:Y:S01]  /*0010*/  S2R R0, SR_TID.X ;  /* 0x0000000000007919 */ /* 0x000e220000002100 */
[----:B------:R-:W0:Y:S01]  /*0020*/  LDCU UR4, c[0x0][0x360] ;  /* 0x00006c00ff0477ac */ /* 0x000e220008000800 */
[----:B------:R-:W0:Y:S01]  /*0030*/  S2R R3, SR_CTAID.X ;  /* 0x0000000000037919 */ /* 0x000e220000002500 */
[----:B------:R-:W1:Y:S01]  /*0040*/  LDCU UR5, c[0x0][0x398] ;  /* 0x00007300ff0577ac */ /* 0x000e620008000800 */
[----:B0-----:R-:W-:-:S05]  /*0050*/  IMAD R0, R3, UR4, R0 ;  /* 0x0000000403007c24 */ /* 0x001fca000f8e0200 */
[----:B------:R-:W-:-:S04]  /*0060*/  SHF.L.U32 R9, R0, 0x2, RZ ;  /* 0x0000000200097819 */ /* 0x000fc800000006ff */
[----:B-1----:R-:W-:-:S13]  /*0070*/  ISETP.GE.AND P0, PT, R9, UR5, PT ;  /* 0x0000000509007c0c */ /* 0x002fda000bf06270 */
[----:B------:R-:W-:Y:S05]  /*0080*/  @P0 EXIT ;  /* 0x000000000000094d */ /* 0x000fea0003800000 */
[----:B------:R-:W0:Y:S01]  /*0090*/  LDC.64 R2, c[0x0][0x380] ;  /* 0x0000e000ff027b82 */ /* 0x000e220000000a00 */
[----:B------:R-:W1:Y:S07]  /*00a0*/  LDCU.64 UR4, c[0x0][0x358] ;  /* 0x00006b00ff0477ac */ /* 0x000e6e0008000a00 */
[----:B------:R-:W2:Y:S08]  /*00b0*/  LDC.64 R4, c[0x0][0x388] ;  /* 0x0000e200ff047b82 */ /* 0x000eb00000000a00 */
[----:B------:R-:W3:Y:S01]  /*00c0*/  LDC.64 R6, c[0x0][0x390] ;  /* 0x0000e400ff067b82 */ /* 0x000ee20000000a00 */
[----:B0-----:R-:W-:-:S05]  /*00d0*/  IMAD.WIDE R2, R9, 0x4, R2 ;  /* 0x0000000409027825 */ /* 0x001fca00078e0202 */
[----:B-1----:R-:W4:Y:S01]  /*00e0*/  LDG.E.128 R12, desc[UR4][R2.64] ;  /* 0x00000004020c7981 */ /* 0x002f22000c1e1d00 */
[----:B--2---:R-:W-:-:S05]  /*00f0*/  IMAD.WIDE R4, R9, 0x4, R4 ;  /* 0x0000000409047825 */ /* 0x004fca00078e0204 */
[----:B------:R-:W4:Y:S01]  /*0100*/  LDG.E.128 R16, desc[UR4][R4.64] ;  /* 0x0000000404107981 */ /* 0x000f22000c1e1d00 */
[----:B---3--:R-:W-:-:S04]  /*0110*/  IMAD.WIDE R6, R9, 0x4, R6 ;  /* 0x0000000409067825 */ /* 0x008fc800078e0206 */
[----:B----4-:R-:W-:Y:S01]  /*0120*/  FADD R12, R12, R16 ;  /* 0x000000100c0c7221 */ /* 0x010fe20000000000 */
[----:B------:R-:W-:Y:S01]  /*0130*/  FADD R13, R13, R17 ;  /* 0x000000110d0d7221 */ /* 0x000fe20000000000 */
[----:B------:R-:W-:Y:S01]  /*0140*/  FADD R14, R14, R18 ;  /* 0x000000120e0e7221 */ /* 0x000fe20000000000 */
[----:B------:R-:W-:-:S05]  /*0150*/  FADD R15, R15, R19 ;  /* 0x000000130f0f7221 */ /* 0x000fca0000000000 */
[----:B------:R-:W-:Y:S01]  /*0160*/  STG.E.128 desc[UR4][R6.64], R12 ;  /* 0x0000000c06007986 */ /* 0x000fe2000c101d04 */
[----:B------:R-:W-:Y:S05]  /*0170*/  EXIT ;  /* 0x000000000000794d */ /* 0x000fea0003800000 */
.L_x_0:
[----:B------:R-:W-:-:S00]  /*0180*/  BRA `(.L_x_0) ;  /* 0xfffffffc00fc7947 */ /* 0x000fc0000383ffff */
[----:B------:R-:W-:-:S00]  /*0190*/  NOP ;  /* 0x0000000000007918 */ /* 0x000fc00000000000 */
        /* <DEDUP_REMOVED lines=14> */
.L_x_2:


//--------------------- .text._Z9gpu_addV1PfS_S_i --------------------------
	.section	.text._Z9gpu_addV1PfS_S_i,"ax",@progbits
	.align	128
        .global         _Z9gpu_addV1PfS_S_i
        .type           _Z9gpu_addV1PfS_S_i,@function
        .size           _Z9gpu_addV1PfS_S_i,(.L_x_3 - _Z9gpu_addV1PfS_S_i)
        .other          _Z9gpu_addV1PfS_S_i,@"STO_CUDA_ENTRY STV_DEFAULT"
_Z9gpu_addV1PfS_S_i:
.text._Z9gpu_addV1PfS_S_i:
[----:B------:R-:W-:Y:S01]  /*0000*/  LDC R1, c[0x0][0x37c] ;  /* 0x0000df00ff017b82 */ /* 0x000fe20000000800 */
[----:B------:R-:W0:Y:S01]  /*0010*/  S2R R9, SR_TID.X ;  /* 0x0000000000097919 */ /* 0x000e220000002100 */
[----:B------:R-:W0:Y:S01]  /*0020*/  LDCU UR4, c[0x0][0x360] ;  /* 0x00006c00ff0477ac */ /* 0x000e220008000800 */
[----:B------:R-:W0:Y:S01]  /*0030*/  S2R R0, SR_CTAID.X ;  /* 0x0000000000007919 */ /* 0x000e220000002500 */
[----:B------:R-:W1:Y:S01]  /*0040*/  LDCU UR5, c[0x0][0x398] ;  /* 0x00007300ff0577ac */ /* 0x000e620008000800 */
[----:B0-----:R-:W-:-:S05]  /*0050*/  IMAD R9, R0, UR4, R9 ;  /* 0x0000000400097c24 */ /* 0x001fca000f8e0209 */
[----:B-1----:R-:W-:-:S13]  /*0060*/  ISETP.GE.AND P0, PT, R9, UR5, PT ;  /* 0x0000000509007c0c */ /* 0x002fda000bf06270 */
[----:B------:R-:W-:Y:S05]  /*0070*/  @P0 EXIT ;  /* 0x000000000000094d */ /* 0x000fea0003800000 */
[----:B------:R-:W0:Y:S01]  /*0080*/  LDC.64 R2, c[0x0][0x380] ;  /* 0x0000e000ff027b82 */ /* 0x000e220000000a00 */
[----:B------:R-:W1:Y:S07]  /*0090*/  LDCU.64 UR4, c[0x0][0x358] ;  /* 0x00006b00ff0477ac */ /* 0x000e6e0008000a00 */
[----:B------:R-:W2:Y:S08]  /*00a0*/  LDC.64 R4, c[0x0][0x388] ;  /* 0x0000e200ff047b82 */ /* 0x000eb00000000a00 */
[----:B------:R-:W3:Y:S01]  /*00b0*/  LDC.64 R6, c[0x0][0x390] ;  /* 0x0000e400ff067b82 */ /* 0x000ee20000000a00 */
[----:B0-----:R-:W-:-:S06]  /*00c0*/  IMAD.WIDE R2, R9, 0x4, R2 ;  /* 0x0000000409027825 */ /* 0x001fcc00078e0202 */
[----:B-1----:R-:W4:Y:S01]  /*00d0*/  LDG.E R2, desc[UR4][R2.64] ;  /* 0x0000000402027981 */ /* 0x002f22000c1e1900 */
[----:B--2---:R-:W-:-:S06]  /*00e0*/  IMAD.WIDE R4, R9, 0x4, R4 ;  /* 0x0000000409047825 */ /* 0x004fcc00078e0204 */
[----:B------:R-:W4:Y:S01]  /*00f0*/  LDG.E R5, desc[UR4][R4.64] ;  /* 0x0000000404057981 */ /* 0x000f22000c1e1900 */
[----:B---3--:R-:W-:-:S04]  /*0100*/  IMAD.WIDE R6, R9, 0x4, R6 ;  /* 0x0000000409067825 */ /* 0x008fc800078e0206 */
[----:B----4-:R-:W-:-:S05]  /*0110*/  FADD R9, R2, R5 ;  /* 0x0000000502097221 */ /* 0x010fca0000000000 */
[----:B------:R-:W-:Y:S01]  /*0120*/  STG.E desc[UR4][R6.64], R9 ;  /* 0x0000000906007986 */ /* 0x000fe2000c101904 */
[----:B------:R-:W-:Y:S05]  /*0130*/  EXIT ;  /* 0x000000000000794d */ /* 0x000fea0003800000 */
.L_x_1:
        /* <DEDUP_REMOVED lines=12> */
.L_x_3:


//--------------------- .nv.shared.reserved.0     --------------------------
	.section	.nv.shared.reserved.0,"aw",@nobits
	.weak		__nv_reservedSMEM_offset_0_alias
	.size		__nv_reservedSMEM_offset_0_alias, 0, 64
	.other		__nv_reservedSMEM_offset_0_alias,@"STO_CUDA_RESERVED_SHARED STV_DEFAULT"
__nv_reservedSMEM_offset_0_alias:
	.zero		0
	.zero		64


//--------------------- .nv.constant0._Z9gpu_addV3PfS_S_i --------------------------
	.section	.nv.constant0._Z9gpu_addV3PfS_S_i,"a",@progbits
	.sectionflags	@""
	.align	4
.nv.constant0._Z9gpu_addV3PfS_S_i:
	.zero		924


//--------------------- .nv.constant0._Z9gpu_addV1PfS_S_i --------------------------
	.section	.nv.constant0._Z9gpu_addV1PfS_S_i,"a",@progbits
	.sectionflags	@""
	.align	4
.nv.constant0._Z9gpu_addV1PfS_S_i:
	.zero		924


//--------------------- SYMBOLS --------------------------

	.type		.nv.reservedSmem.offset0,@object
	.size		.nv.reservedSmem.offset0,0x4
